//
// Generated by NVIDIA NVVM Compiler
//
// Compiler Build ID: CL-36424714
// Cuda compilation tools, release 13.0, V13.0.88
// Based on NVVM 20.0.0
//

.version 9.0
.target sm_100
.address_size 64

	// .globl	_Z13SelfKNNSearchPiPKiPKf

.visible .entry _Z13SelfKNNSearchPiPKiPKf(
	.param .u64 .ptr .align 1 _Z13SelfKNNSearchPiPKiPKf_param_0,
	.param .u64 .ptr .align 1 _Z13SelfKNNSearchPiPKiPKf_param_1,
	.param .u64 .ptr .align 1 _Z13SelfKNNSearchPiPKiPKf_param_2
)
{
	.local .align 4 .b8 	__local_depot0[120];
	.reg .b64 	%SP;
	.reg .b64 	%SPL;
	.reg .pred 	%p<36>;
	.reg .b32 	%r<133>;
	.reg .b32 	%f<22>;
	.reg .b64 	%rd<66>;
	.reg .b64 	%fd<3>;

	mov.u64 	%SPL, __local_depot0;
	ld.param.u64 	%rd16, [_Z13SelfKNNSearchPiPKiPKf_param_1];
	ld.param.u64 	%rd17, [_Z13SelfKNNSearchPiPKiPKf_param_2];
	cvta.to.global.u64 	%rd1, %rd17;
	cvta.to.global.u64 	%rd18, %rd16;
	add.u64 	%rd2, %SPL, 0;
	add.u64 	%rd3, %SPL, 60;
	ld.global.u32 	%r56, [%rd18+4];
	ld.global.u32 	%r1, [%rd18+8];
	ld.global.u32 	%r2, [%rd18+12];
	mov.u32 	%r57, %ctaid.x;
	mov.u32 	%r58, %tid.x;
	mad.lo.s32 	%r3, %r56, %r57, %r58;
	mul.lo.s32 	%r59, %r3, 3;
	mul.wide.s32 	%rd21, %r59, 4;
	add.s64 	%rd22, %rd1, %rd21;
	ld.global.f32 	%f1, [%rd22];
	ld.global.f32 	%f2, [%rd22+4];
	ld.global.f32 	%f3, [%rd22+8];
	setp.ge.s32 	%p1, %r3, %r2;
	@%p1 bra 	$L__BB0_42;
	setp.lt.s32 	%p2, %r1, 1;
	@%p2 bra 	$L__BB0_14;
	and.b32  	%r4, %r1, 15;
	setp.lt.u32 	%p3, %r1, 16;
	mov.b32 	%r116, 0;
	@%p3 bra 	$L__BB0_5;
	and.b32  	%r116, %r1, 2147483632;
	mov.b32 	%r114, 0;
$L__BB0_4:
	.pragma "nounroll";
	mul.wide.u32 	%rd23, %r114, 4;
	add.s64 	%rd24, %rd2, %rd23;
	mov.b32 	%r62, 1203982336;
	st.local.u32 	[%rd24], %r62;
	add.s64 	%rd25, %rd3, %rd23;
	st.local.u32 	[%rd25], %r3;
	st.local.u32 	[%rd24+4], %r62;
	st.local.u32 	[%rd25+4], %r3;
	st.local.u32 	[%rd24+8], %r62;
	st.local.u32 	[%rd25+8], %r3;
	st.local.u32 	[%rd24+12], %r62;
	st.local.u32 	[%rd25+12], %r3;
	st.local.u32 	[%rd24+16], %r62;
	st.local.u32 	[%rd25+16], %r3;
	st.local.u32 	[%rd24+20], %r62;
	st.local.u32 	[%rd25+20], %r3;
	st.local.u32 	[%rd24+24], %r62;
	st.local.u32 	[%rd25+24], %r3;
	st.local.u32 	[%rd24+28], %r62;
	st.local.u32 	[%rd25+28], %r3;
	st.local.u32 	[%rd24+32], %r62;
	st.local.u32 	[%rd25+32], %r3;
	st.local.u32 	[%rd24+36], %r62;
	st.local.u32 	[%rd25+36], %r3;
	st.local.u32 	[%rd24+40], %r62;
	st.local.u32 	[%rd25+40], %r3;
	st.local.u32 	[%rd24+44], %r62;
	st.local.u32 	[%rd25+44], %r3;
	st.local.u32 	[%rd24+48], %r62;
	st.local.u32 	[%rd25+48], %r3;
	st.local.u32 	[%rd24+52], %r62;
	st.local.u32 	[%rd25+52], %r3;
	st.local.u32 	[%rd24+56], %r62;
	st.local.u32 	[%rd25+56], %r3;
	st.local.u32 	[%rd24+60], %r62;
	st.local.u32 	[%rd25+60], %r3;
	add.s32 	%r114, %r114, 16;
	setp.ne.s32 	%p4, %r114, %r116;
	@%p4 bra 	$L__BB0_4;
$L__BB0_5:
	setp.eq.s32 	%p5, %r4, 0;
	@%p5 bra 	$L__BB0_14;
	and.b32  	%r9, %r1, 7;
	setp.lt.u32 	%p6, %r4, 8;
	@%p6 bra 	$L__BB0_8;
	mul.wide.u32 	%rd26, %r116, 4;
	add.s64 	%rd27, %rd2, %rd26;
	mov.b32 	%r63, 1203982336;
	st.local.u32 	[%rd27], %r63;
	add.s64 	%rd28, %rd3, %rd26;
	st.local.u32 	[%rd28], %r3;
	st.local.u32 	[%rd27+4], %r63;
	st.local.u32 	[%rd28+4], %r3;
	st.local.u32 	[%rd27+8], %r63;
	st.local.u32 	[%rd28+8], %r3;
	st.local.u32 	[%rd27+12], %r63;
	st.local.u32 	[%rd28+12], %r3;
	st.local.u32 	[%rd27+16], %r63;
	st.local.u32 	[%rd28+16], %r3;
	st.local.u32 	[%rd27+20], %r63;
	st.local.u32 	[%rd28+20], %r3;
	st.local.u32 	[%rd27+24], %r63;
	st.local.u32 	[%rd28+24], %r3;
	st.local.u32 	[%rd27+28], %r63;
	st.local.u32 	[%rd28+28], %r3;
	add.s32 	%r116, %r116, 8;
$L__BB0_8:
	setp.eq.s32 	%p7, %r9, 0;
	@%p7 bra 	$L__BB0_14;
	and.b32  	%r12, %r1, 3;
	setp.lt.u32 	%p8, %r9, 4;
	@%p8 bra 	$L__BB0_11;
	mul.wide.u32 	%rd29, %r116, 4;
	add.s64 	%rd30, %rd2, %rd29;
	mov.b32 	%r64, 1203982336;
	st.local.u32 	[%rd30], %r64;
	add.s64 	%rd31, %rd3, %rd29;
	st.local.u32 	[%rd31], %r3;
	st.local.u32 	[%rd30+4], %r64;
	st.local.u32 	[%rd31+4], %r3;
	st.local.u32 	[%rd30+8], %r64;
	st.local.u32 	[%rd31+8], %r3;
	st.local.u32 	[%rd30+12], %r64;
	st.local.u32 	[%rd31+12], %r3;
	add.s32 	%r116, %r116, 4;
$L__BB0_11:
	setp.eq.s32 	%p9, %r12, 0;
	@%p9 bra 	$L__BB0_14;
	mov.b32 	%r119, 0;
$L__BB0_13:
	.pragma "nounroll";
	mul.wide.u32 	%rd32, %r116, 4;
	add.s64 	%rd33, %rd2, %rd32;
	mov.b32 	%r66, 1203982336;
	st.local.u32 	[%rd33], %r66;
	add.s64 	%rd34, %rd3, %rd32;
	st.local.u32 	[%rd34], %r3;
	add.s32 	%r116, %r116, 1;
	add.s32 	%r119, %r119, 1;
	setp.ne.s32 	%p10, %r119, %r12;
	@%p10 bra 	$L__BB0_13;
$L__BB0_14:
	mov.b32 	%r67, 0;
	st.local.u32 	[%rd2], %r67;
	st.local.u32 	[%rd3], %r3;
	setp.lt.s32 	%p11, %r2, 1;
	@%p11 bra 	$L__BB0_29;
	add.s32 	%r19, %r1, -1;
	add.s32 	%r20, %r1, -2;
	mov.b32 	%r120, 0;
	mul.wide.s32 	%rd37, %r19, 4;
	add.s64 	%rd7, %rd2, %rd37;
$L__BB0_16:
	mul.lo.s32 	%r69, %r120, 3;
	mul.wide.u32 	%rd35, %r69, 4;
	add.s64 	%rd36, %rd1, %rd35;
	ld.global.f32 	%f5, [%rd36];
	ld.global.f32 	%f6, [%rd36+4];
	ld.global.f32 	%f7, [%rd36+8];
	sub.f32 	%f8, %f1, %f5;
	sub.f32 	%f9, %f2, %f6;
	sub.f32 	%f10, %f3, %f7;
	mul.f32 	%f11, %f9, %f9;
	fma.rn.f32 	%f12, %f8, %f8, %f11;
	fma.rn.f32 	%f4, %f10, %f10, %f12;
	setp.eq.s32 	%p12, %r120, %r3;
	cvt.f64.f32 	%fd1, %f4;
	setp.gt.f64 	%p13, %fd1, 0d3F847AE147AE147C;
	or.pred  	%p14, %p12, %p13;
	@%p14 bra 	$L__BB0_44;
	setp.lt.s32 	%p15, %r1, 1;
	ld.local.f32 	%f13, [%rd7];
	setp.gt.f32 	%p16, %f4, %f13;
	or.pred  	%p17, %p16, %p15;
	@%p17 bra 	$L__BB0_44;
	mov.b32 	%r121, 0;
$L__BB0_19:
	mul.wide.u32 	%rd38, %r121, 4;
	add.s64 	%rd8, %rd2, %rd38;
	ld.local.f32 	%f14, [%rd8];
	setp.geu.f32 	%p18, %f4, %f14;
	@%p18 bra 	$L__BB0_43;
	setp.le.s32 	%p20, %r19, %r121;
	@%p20 bra 	$L__BB0_28;
	sub.s32 	%r71, %r19, %r121;
	and.b32  	%r27, %r71, 3;
	setp.eq.s32 	%p21, %r27, 0;
	mov.u32 	%r122, %r19;
	mov.u32 	%r123, %r1;
	@%p21 bra 	$L__BB0_25;
	ld.local.f32 	%f15, [%rd7+-4];
	st.local.f32 	[%rd7], %f15;
	mul.wide.s32 	%rd39, %r20, 4;
	add.s64 	%rd40, %rd3, %rd39;
	ld.local.u32 	%r72, [%rd40];
	st.local.u32 	[%rd40+4], %r72;
	setp.eq.s32 	%p22, %r27, 1;
	mov.u32 	%r122, %r20;
	mov.u32 	%r123, %r19;
	@%p22 bra 	$L__BB0_25;
	add.s32 	%r122, %r1, -3;
	ld.local.f32 	%f16, [%rd7+-8];
	st.local.f32 	[%rd7+-4], %f16;
	ld.local.u32 	%r73, [%rd40+-4];
	st.local.u32 	[%rd40], %r73;
	setp.eq.s32 	%p23, %r27, 2;
	mov.u32 	%r123, %r20;
	@%p23 bra 	$L__BB0_25;
	add.s32 	%r123, %r1, -3;
	add.s32 	%r122, %r1, -4;
	ld.local.f32 	%f17, [%rd7+-12];
	st.local.f32 	[%rd7+-8], %f17;
	ld.local.u32 	%r74, [%rd40+-8];
	st.local.u32 	[%rd40+-4], %r74;
$L__BB0_25:
	sub.s32 	%r75, %r20, %r121;
	setp.lt.u32 	%p24, %r75, 3;
	@%p24 bra 	$L__BB0_28;
	add.s32 	%r124, %r122, -3;
$L__BB0_27:
	mov.u32 	%r35, %r124;
	add.s32 	%r76, %r35, 3;
	mul.wide.s32 	%rd42, %r123, 4;
	add.s64 	%rd43, %rd2, %rd42;
	ld.local.f32 	%f18, [%rd43+-8];
	mul.wide.s32 	%rd44, %r76, 4;
	add.s64 	%rd45, %rd2, %rd44;
	st.local.f32 	[%rd45], %f18;
	add.s64 	%rd46, %rd3, %rd42;
	ld.local.u32 	%r77, [%rd46+-8];
	add.s64 	%rd47, %rd3, %rd44;
	st.local.u32 	[%rd47], %r77;
	ld.local.f32 	%f19, [%rd45+-8];
	st.local.f32 	[%rd45+-4], %f19;
	ld.local.u32 	%r78, [%rd47+-8];
	st.local.u32 	[%rd47+-4], %r78;
	ld.local.f32 	%f20, [%rd45+-12];
	st.local.f32 	[%rd45+-8], %f20;
	ld.local.u32 	%r79, [%rd47+-12];
	st.local.u32 	[%rd47+-8], %r79;
	ld.local.f32 	%f21, [%rd45+-16];
	st.local.f32 	[%rd45+-12], %f21;
	ld.local.u32 	%r80, [%rd47+-16];
	st.local.u32 	[%rd47+-12], %r80;
	add.s32 	%r124, %r35, -4;
	add.s32 	%r81, %r35, -1;
	setp.gt.s32 	%p25, %r81, %r121;
	mov.u32 	%r123, %r35;
	@%p25 bra 	$L__BB0_27;
$L__BB0_28:
	st.local.f32 	[%rd8], %f4;
	add.s64 	%rd49, %rd3, %rd38;
	st.local.u32 	[%rd49], %r120;
	bra.uni 	$L__BB0_44;
$L__BB0_29:
	setp.lt.s32 	%p27, %r1, 1;
	@%p27 bra 	$L__BB0_42;
	ld.param.u64 	%rd63, [_Z13SelfKNNSearchPiPKiPKf_param_0];
	cvta.to.global.u64 	%rd4, %rd63;
	mul.lo.s32 	%r21, %r3, %r1;
	and.b32  	%r22, %r1, 15;
	setp.lt.u32 	%p28, %r1, 16;
	mov.b32 	%r128, 0;
	@%p28 bra 	$L__BB0_33;
	and.b32  	%r128, %r1, 2147483632;
	neg.s32 	%r127, %r128;
	add.s64 	%rd64, %rd3, 32;
	add.s64 	%rd6, %rd4, 32;
	mov.u32 	%r126, %r21;
$L__BB0_32:
	.pragma "nounroll";
	mul.wide.s32 	%rd50, %r126, 4;
	add.s64 	%rd51, %rd6, %rd50;
	ld.local.u32 	%r83, [%rd64+-32];
	st.global.u32 	[%rd51+-32], %r83;
	ld.local.u32 	%r84, [%rd64+-28];
	st.global.u32 	[%rd51+-28], %r84;
	ld.local.u32 	%r85, [%rd64+-24];
	st.global.u32 	[%rd51+-24], %r85;
	ld.local.u32 	%r86, [%rd64+-20];
	st.global.u32 	[%rd51+-20], %r86;
	ld.local.u32 	%r87, [%rd64+-16];
	st.global.u32 	[%rd51+-16], %r87;
	ld.local.u32 	%r88, [%rd64+-12];
	st.global.u32 	[%rd51+-12], %r88;
	ld.local.u32 	%r89, [%rd64+-8];
	st.global.u32 	[%rd51+-8], %r89;
	ld.local.u32 	%r90, [%rd64+-4];
	st.global.u32 	[%rd51+-4], %r90;
	ld.local.u32 	%r91, [%rd64];
	st.global.u32 	[%rd51], %r91;
	ld.local.u32 	%r92, [%rd64+4];
	st.global.u32 	[%rd51+4], %r92;
	ld.local.u32 	%r93, [%rd64+8];
	st.global.u32 	[%rd51+8], %r93;
	ld.local.u32 	%r94, [%rd64+12];
	st.global.u32 	[%rd51+12], %r94;
	ld.local.u32 	%r95, [%rd64+16];
	st.global.u32 	[%rd51+16], %r95;
	ld.local.u32 	%r96, [%rd64+20];
	st.global.u32 	[%rd51+20], %r96;
	ld.local.u32 	%r97, [%rd64+24];
	st.global.u32 	[%rd51+24], %r97;
	ld.local.u32 	%r98, [%rd64+28];
	st.global.u32 	[%rd51+28], %r98;
	add.s32 	%r127, %r127, 16;
	add.s64 	%rd64, %rd64, 64;
	add.s32 	%r126, %r126, 16;
	setp.ne.s32 	%p29, %r127, 0;
	@%p29 bra 	$L__BB0_32;
$L__BB0_33:
	setp.eq.s32 	%p30, %r22, 0;
	@%p30 bra 	$L__BB0_42;
	and.b32  	%r44, %r1, 7;
	setp.lt.u32 	%p31, %r22, 8;
	@%p31 bra 	$L__BB0_36;
	mul.wide.u32 	%rd52, %r128, 4;
	add.s64 	%rd53, %rd3, %rd52;
	ld.local.u32 	%r99, [%rd53];
	add.s32 	%r100, %r128, %r21;
	mul.wide.s32 	%rd54, %r100, 4;
	add.s64 	%rd55, %rd4, %rd54;
	st.global.u32 	[%rd55], %r99;
	ld.local.u32 	%r101, [%rd53+4];
	st.global.u32 	[%rd55+4], %r101;
	ld.local.u32 	%r102, [%rd53+8];
	st.global.u32 	[%rd55+8], %r102;
	ld.local.u32 	%r103, [%rd53+12];
	st.global.u32 	[%rd55+12], %r103;
	ld.local.u32 	%r104, [%rd53+16];
	st.global.u32 	[%rd55+16], %r104;
	ld.local.u32 	%r105, [%rd53+20];
	st.global.u32 	[%rd55+20], %r105;
	ld.local.u32 	%r106, [%rd53+24];
	st.global.u32 	[%rd55+24], %r106;
	ld.local.u32 	%r107, [%rd53+28];
	st.global.u32 	[%rd55+28], %r107;
	add.s32 	%r128, %r128, 8;
$L__BB0_36:
	setp.eq.s32 	%p32, %r44, 0;
	@%p32 bra 	$L__BB0_42;
	and.b32  	%r47, %r1, 3;
	setp.lt.u32 	%p33, %r44, 4;
	@%p33 bra 	$L__BB0_39;
	mul.wide.u32 	%rd56, %r128, 4;
	add.s64 	%rd57, %rd3, %rd56;
	ld.local.u32 	%r108, [%rd57];
	add.s32 	%r109, %r128, %r21;
	mul.wide.s32 	%rd58, %r109, 4;
	add.s64 	%rd59, %rd4, %rd58;
	st.global.u32 	[%rd59], %r108;
	ld.local.u32 	%r110, [%rd57+4];
	st.global.u32 	[%rd59+4], %r110;
	ld.local.u32 	%r111, [%rd57+8];
	st.global.u32 	[%rd59+8], %r111;
	ld.local.u32 	%r112, [%rd57+12];
	st.global.u32 	[%rd59+12], %r112;
	add.s32 	%r128, %r128, 4;
$L__BB0_39:
	setp.eq.s32 	%p34, %r47, 0;
	@%p34 bra 	$L__BB0_42;
	add.s32 	%r132, %r128, %r21;
	mul.wide.u32 	%rd60, %r128, 4;
	add.s64 	%rd65, %rd3, %rd60;
	neg.s32 	%r131, %r47;
$L__BB0_41:
	.pragma "nounroll";
	mul.wide.s32 	%rd61, %r132, 4;
	add.s64 	%rd62, %rd4, %rd61;
	ld.local.u32 	%r113, [%rd65];
	st.global.u32 	[%rd62], %r113;
	add.s32 	%r132, %r132, 1;
	add.s64 	%rd65, %rd65, 4;
	add.s32 	%r131, %r131, 1;
	setp.ne.s32 	%p35, %r131, 0;
	@%p35 bra 	$L__BB0_41;
$L__BB0_42:
	ret;
$L__BB0_43:
	add.s32 	%r121, %r121, 1;
	setp.eq.s32 	%p19, %r121, %r1;
	@%p19 bra 	$L__BB0_44;
	bra.uni 	$L__BB0_19;
$L__BB0_44:
	add.s32 	%r120, %r120, 1;
	setp.eq.s32 	%p26, %r120, %r2;
	@%p26 bra 	$L__BB0_29;
	bra.uni 	$L__BB0_16;

}


// ===== COMPILED SASS (sm_100) =====

	.target	sm_100

	.elftype	@"ET_EXEC"


//--------------------- .note.nv.tkinfo           --------------------------
	.section	.note.nv.tkinfo,"",@"SHT_NOTE"
	.sectionflags	@"SHF_NOTE_NV_TKINFO"
	.tkinfo
        /*0018*/ 	.word	0x00000002
        /*0030*/ 	.string	""
        /*0030*/ 	.string	"ptxas"
        /*0030*/ 	.string	"Cuda compilation tools, release 13.0, V13.0.88"
        /*0030*/ 	.string	"Build cuda_13.0.r13.0/compiler.36424714_0"
        /*0030*/ 	.string	"-arch sm_100 -m 64 "



//--------------------- .note.nv.cuinfo           --------------------------
	.section	.note.nv.cuinfo,"",@"SHT_NOTE"
	.sectionflags	@"SHF_NOTE_NV_CUINFO"
        /*0018*/ 	.short	0x0002
        /*001a*/ 	.short	0x0064
        /*001c*/ 	.short	0x0082
	.zero		2


//--------------------- .nv.info                  --------------------------
	.section	.nv.info,"",@"SHT_CUDA_INFO"
	.align	4


	//----- nvinfo : EIATTR_REGCOUNT
	.align		4
        /*0000*/ 	.byte	0x04, 0x2f
        /*0002*/ 	.short	(.L_1 - .L_0)
	.align		4
.L_0:
        /*0004*/ 	.word	index@(_Z13SelfKNNSearchPiPKiPKf)
        /*0008*/ 	.word	0x00000020


	//----- nvinfo : EIATTR_FRAME_SIZE
	.align		4
.L_1:
        /*000c*/ 	.byte	0x04, 0x11
        /*000e*/ 	.short	(.L_3 - .L_2)
	.align		4
.L_2:
        /*0010*/ 	.word	index@(_Z13SelfKNNSearchPiPKiPKf)
        /*0014*/ 	.word	0x00000078


	//----- nvinfo : EIATTR_MIN_STACK_SIZE
	.align		4
.L_3:
        /*0018*/ 	.byte	0x04, 0x12
        /*001a*/ 	.short	(.L_5 - .L_4)
	.align		4
.L_4:
        /*001c*/ 	.word	index@(_Z13SelfKNNSearchPiPKiPKf)
        /*0020*/ 	.word	0x00000078
.L_5:


//--------------------- .nv.compat                --------------------------
	.section	.nv.compat,"",@"SHT_CUDA_COMPAT_INFO"
	.align	4
        /*0000*/ 	.byte	0x02, 0x09, 0x00, 0x00, 0x02, 0x02, 0x01, 0x00, 0x02, 0x05, 0x05, 0x00, 0x03, 0x07, 0x01, 0x01
        /*0010*/ 	.byte	0x02, 0x03, 0x00, 0x00, 0x02, 0x06, 0x01, 0x00, 0x04, 0x0b, 0x08, 0x00, 0x01, 0x00, 0x00, 0x00
        /*0020*/ 	.byte	0x00, 0x00, 0x00, 0x00


//--------------------- .nv.info._Z13SelfKNNSearchPiPKiPKf --------------------------
	.section	.nv.info._Z13SelfKNNSearchPiPKiPKf,"",@"SHT_CUDA_INFO"
	.sectionflags	@""
	.align	4


	//----- nvinfo : EIATTR_CUDA_API_VERSION
	.align		4
        /*0000*/ 	.byte	0x04, 0x37
        /*0002*/ 	.short	(.L_7 - .L_6)
.L_6:
        /*0004*/ 	.word	0x00000082


	//----- nvinfo : EIATTR_KPARAM_INFO
	.align		4
.L_7:
        /*0008*/ 	.byte	0x04, 0x17
        /*000a*/ 	.short	(.L_9 - .L_8)
.L_8:
        /*000c*/ 	.word	0x00000000
        /*0010*/ 	.short	0x0002
        /*0012*/ 	.short	0x0010
        /*0014*/ 	.byte	0x00, 0xf5, 0x21, 0x00


	//----- nvinfo : EIATTR_KPARAM_INFO
	.align		4
.L_9:
        /*0018*/ 	.byte	0x04, 0x17
        /*001a*/ 	.short	(.L_11 - .L_10)
.L_10:
        /*001c*/ 	.word	0x00000000
        /*0020*/ 	.short	0x0001
        /*0022*/ 	.short	0x0008
        /*0024*/ 	.byte	0x00, 0xf5, 0x21, 0x00


	//----- nvinfo : EIATTR_KPARAM_INFO
	.align		4
.L_11:
        /*0028*/ 	.byte	0x04, 0x17
        /*002a*/ 	.short	(.L_13 - .L_12)
.L_12:
        /*002c*/ 	.word	0x00000000
        /*0030*/ 	.short	0x0000
        /*0032*/ 	.short	0x0000
        /*0034*/ 	.byte	0x00, 0xf5, 0x21, 0x00


	//----- nvinfo : EIATTR_SPARSE_MMA_MASK
	.align		4
.L_13:
        /*0038*/ 	.byte	0x03, 0x50
        /*003a*/ 	.short	0x0000


	//----- nvinfo : EIATTR_MAXREG_COUNT
	.align		4
        /*003c*/ 	.byte	0x03, 0x1b
        /*003e*/ 	.short	0x00ff


	//----- nvinfo : EIATTR_MERCURY_ISA_VERSION
	.align		4
        /*0040*/ 	.byte	0x03, 0x5f
        /*0042*/ 	.short	0x0101


	//----- nvinfo : EIATTR_VRC_CTA_INIT_COUNT
	.align		4
        /*0044*/ 	.byte	0x02, 0x4a
	.zero		1
	.zero		1


	//----- nvinfo : EIATTR_EXIT_INSTR_OFFSETS
	.align		4
        /*0048*/ 	.byte	0x04, 0x1c
        /*004a*/ 	.short	(.L_15 - .L_14)


	//   ....[0]....
.L_14:
        /*004c*/ 	.word	0x000000b0


	//   ....[1]....
        /*0050*/ 	.word	0x00000ee0


	//   ....[2]....
        /*0054*/ 	.word	0x00001240


	//   ....[3]....
        /*0058*/ 	.word	0x000013e0


	//   ....[4]....
        /*005c*/ 	.word	0x00001500


	//   ....[5]....
        /*0060*/ 	.word	0x000015d0


	//----- nvinfo : EIATTR_CRS_STACK_SIZE
	.align		4
.L_15:
        /*0064*/ 	.byte	0x04, 0x1e
        /*0066*/ 	.short	(.L_17 - .L_16)
.L_16:
        /*0068*/ 	.word	0x00000000


	//----- nvinfo : EIATTR_CBANK_PARAM_SIZE
	.align		4
.L_17:
        /*006c*/ 	.byte	0x03, 0x19
        /*006e*/ 	.short	0x0018


	//----- nvinfo : EIATTR_PARAM_CBANK
	.align		4
        /*0070*/ 	.byte	0x04, 0x0a
        /*0072*/ 	.short	(.L_19 - .L_18)
	.align		4
.L_18:
        /*0074*/ 	.word	index@(.nv.constant0._Z13SelfKNNSearchPiPKiPKf)
        /*0078*/ 	.short	0x0380
        /*007a*/ 	.short	0x0018


	//----- nvinfo : EIATTR_SW_WAR
	.align		4
.L_19:
        /*007c*/ 	.byte	0x04, 0x36
        /*007e*/ 	.short	(.L_21 - .L_20)
.L_20:
        /*0080*/ 	.word	0x00000008
.L_21:


//--------------------- .nv.callgraph             --------------------------
	.section	.nv.callgraph,"",@"SHT_CUDA_CALLGRAPH"
	.align	4
	.sectionentsize	8
	.align		4
        /*0000*/ 	.word	0x00000000
	.align		4
        /*0004*/ 	.word	0xffffffff
	.align		4
        /*0008*/ 	.word	0x00000000
	.align		4
        /*000c*/ 	.word	0xfffffffe
	.align		4
        /*0010*/ 	.word	0x00000000
	.align		4
        /*0014*/ 	.word	0xfffffffd
	.align		4
        /*0018*/ 	.word	0x00000000
	.align		4
        /*001c*/ 	.word	0xfffffffc


//--------------------- .text._Z13SelfKNNSearchPiPKiPKf --------------------------
	.section	.text._Z13SelfKNNSearchPiPKiPKf,"ax",@progbits
	.align	128
        .global         _Z13SelfKNNSearchPiPKiPKf
        .type           _Z13SelfKNNSearchPiPKiPKf,@function
        .size           _Z13SelfKNNSearchPiPKiPKf,(.L_x_25 - _Z13SelfKNNSearchPiPKiPKf)
        .other          _Z13SelfKNNSearchPiPKiPKf,@"STO_CUDA_ENTRY STV_DEFAULT"
_Z13SelfKNNSearchPiPKiPKf:
.text._Z13SelfKNNSearchPiPKiPKf:
[----:B------:R-:W0:Y:S08]  /*0000*/  LDC R1, c[0x0][0x37c] ;  /* 0x0000df00ff017b82 */ /* 0x000e300000000800 */
[----:B------:R-:W1:Y:S01]  /*0010*/  LDC.64 R4, c[0x0][0x388] ;  /* 0x0000e200ff047b82 */ /* 0x000e620000000a00 */
[----:B------:R-:W1:Y:S01]  /*0020*/  LDCU.64 UR6, c[0x0][0x358] ;  /* 0x00006b00ff0677ac */ /* 0x000e620008000a00 */
[----:B0-----:R-:W-:Y:S01]  /*0030*/  VIADD R1, R1, 0xffffff88 ;  /* 0xffffff8801017836 */ /* 0x001fe20000000000 */
[----:B-1----:R-:W2:Y:S04]  /*0040*/  LDG.E R0, desc[UR6][R4.64+0x4] ;  /* 0x0000040604007981 */ /* 0x002ea8000c1e1900 */
[----:B------:R-:W3:Y:S01]  /*0050*/  LDG.E R7, desc[UR6][R4.64+0xc] ;  /* 0x00000c0604077981 */ /* 0x000ee2000c1e1900 */
[----:B------:R-:W2:Y:S01]  /*0060*/  S2UR UR4, SR_CTAID.X ;  /* 0x00000000000479c3 */ /* 0x000ea20000002500 */
[----:B------:R-:W2:Y:S02]  /*0070*/  S2R R3, SR_TID.X ;  /* 0x0000000000037919 */ /* 0x000ea40000002100 */
[----:B--2---:R-:W-:-:S05]  /*0080*/  IMAD R0, R0, UR4, R3 ;  /* 0x0000000400007c24 */ /* 0x004fca000f8e0203 */
[----:B------:R-:W0:Y:S01]  /*0090*/  LDC.64 R2, c[0x0][0x390] ;  /* 0x0000e400ff027b82 */ /* 0x000e220000000a00 */
[----:B---3--:R-:W-:-:S13]  /*00a0*/  ISETP.GE.AND P0, PT, R0, R7, PT ;  /* 0x000000070000720c */ /* 0x008fda0003f06270 */
[----:B------:R-:W-:Y:S05]  /*00b0*/  @P0 EXIT ;  /* 0x000000000000094d */ /* 0x000fea0003800000 */
[----:B------:R-:W2:Y:S01]  /*00c0*/  LDG.E R5, desc[UR6][R4.64+0x8] ;  /* 0x0000080604057981 */ /* 0x000ea2000c1e1900 */
[----:B------:R-:W-:-:S04]  /*00d0*/  IMAD R9, R0, 0x3, RZ ;  /* 0x0000000300097824 */ /* 0x000fc800078e02ff */
[----:B0-----:R-:W-:-:S05]  /*00e0*/  IMAD.WIDE R2, R9, 0x4, R2 ;  /* 0x0000000409027825 */ /* 0x001fca00078e0202 */
[----:B------:R0:W5:Y:S04]  /*00f0*/  LDG.E R8, desc[UR6][R2.64] ;  /* 0x0000000602087981 */ /* 0x000168000c1e1900 */
[----:B------:R0:W5:Y:S04]  /*0100*/  LDG.E R9, desc[UR6][R2.64+0x4] ;  /* 0x0000040602097981 */ /* 0x000168000c1e1900 */
[----:B------:R0:W5:Y:S01]  /*0110*/  LDG.E R10, desc[UR6][R2.64+0x8] ;  /* 0x00000806020a7981 */ /* 0x000162000c1e1900 */
[----:B------:R-:W-:Y:S01]  /*0120*/  VIADD R6, R1, 0x3c ;  /* 0x0000003c01067836 */ /* 0x000fe20000000000 */
[----:B--2---:R-:W-:-:S13]  /*0130*/  ISETP.GE.AND P0, PT, R5, 0x1, PT ;  /* 0x000000010500780c */ /* 0x004fda0003f06270 */
[----:B0-----:R-:W-:Y:S05]  /*0140*/  @!P0 BRA `(.L_x_0) ;  /* 0x0000000400788947 */ /* 0x001fea0003800000 */
[C---:B------:R-:W-:Y:S01]  /*0150*/  ISETP.GE.U32.AND P1, PT, R5.reuse, 0x10, PT ;  /* 0x000000100500780c */ /* 0x040fe20003f26070 */
[----:B------:R-:W-:Y:S01]  /*0160*/  HFMA2 R2, -RZ, RZ, 0, 0 ;  /* 0x00000000ff027431 */ /* 0x000fe200000001ff */
[----:B------:R-:W-:-:S04]  /*0170*/  LOP3.LUT R12, R5, 0xf, RZ, 0xc0, !PT ;  /* 0x0000000f050c7812 */ /* 0x000fc800078ec0ff */
[----:B------:R-:W-:-:S07]  /*0180*/  ISETP.NE.AND P0, PT, R12, RZ, PT ;  /* 0x000000ff0c00720c */ /* 0x000fce0003f05270 */
[----:B------:R-:W-:Y:S06]  /*0190*/  @!P1 BRA `(.L_x_1) ;  /* 0x00000000009c9947 */ /* 0x000fec0003800000 */
[----:B------:R-:W-:Y:S01]  /*01a0*/  LOP3.LUT R2, R5, 0x7ffffff0, RZ, 0xc0, !PT ;  /* 0x7ffffff005027812 */ /* 0x000fe200078ec0ff */
[----:B------:R-:W-:-:S07]  /*01b0*/  IMAD.MOV.U32 R3, RZ, RZ, RZ ;  /* 0x000000ffff037224 */ /* 0x000fce00078e00ff */
.L_x_2:
[C---:B0-----:R-:W-:Y:S01]  /*01c0*/  IMAD R11, R3.reuse, 0x4, R1 ;  /* 0x00000004030b7824 */ /* 0x041fe200078e0201 */
[----:B------:R-:W-:Y:S01]  /*01d0*/  MOV R4, 0x47c35000 ;  /* 0x47c3500000047802 */ /* 0x000fe20000000f00 */
[----:B------:R-:W-:-:S03]  /*01e0*/  VIADD R3, R3, 0x10 ;  /* 0x0000001003037836 */ /* 0x000fc60000000000 */
[----:B------:R0:W-:Y:S02]  /*01f0*/  STL [R11+0x3c], R0 ;  /* 0x00003c000b007387 */ /* 0x0001e40000100800 */
[----:B------:R-:W-:Y:S02]  /*0200*/  ISETP.NE.AND P1, PT, R3, R2, PT ;  /* 0x000000020300720c */ /* 0x000fe40003f25270 */
[----:B------:R0:W-:Y:S04]  /*0210*/  STL [R11+0x40], R0 ;  /* 0x000040000b007387 */ /* 0x0001e80000100800 */
[----:B------:R0:W-:Y:S04]  /*0220*/  STL [R11], R4 ;  /* 0x000000040b007387 */ /* 0x0001e80000100800 */
[----:B------:R0:W-:Y:S04]  /*0230*/  STL [R11+0x4], R4 ;  /* 0x000004040b007387 */ /* 0x0001e80000100800 */
        /* <DEDUP_REMOVED lines=27> */
[----:B------:R0:W-:Y:S01]  /*03f0*/  STL [R11+0x3c], R4 ;  /* 0x00003c040b007387 */ /* 0x0001e20000100800 */
[----:B------:R-:W-:Y:S05]  /*0400*/  @P1 BRA `(.L_x_2) ;  /* 0xfffffffc006c1947 */ /* 0x000fea000383ffff */
.L_x_1:
[----:B------:R-:W-:Y:S05]  /*0410*/  @!P0 BRA `(.L_x_0) ;  /* 0x0000000000c48947 */ /* 0x000fea0003800000 */
[----:B------:R-:W-:Y:S02]  /*0420*/  ISETP.GE.U32.AND P0, PT, R12, 0x8, PT ;  /* 0x000000080c00780c */ /* 0x000fe40003f06070 */
[----:B0-----:R-:W-:-:S04]  /*0430*/  LOP3.LUT R11, R5, 0x7, RZ, 0xc0, !PT ;  /* 0x00000007050b7812 */ /* 0x001fc800078ec0ff */
[----:B------:R-:W-:-:S07]  /*0440*/  ISETP.NE.AND P1, PT, R11, RZ, PT ;  /* 0x000000ff0b00720c */ /* 0x000fce0003f25270 */
[----:B------:R-:W-:Y:S06]  /*0450*/  @!P0 BRA `(.L_x_3) ;  /* 0x00000000004c8947 */ /* 0x000fec0003800000 */
[----:B------:R-:W-:Y:S02]  /*0460*/  HFMA2 R4, -RZ, RZ, 7.76171875, 32 ;  /* 0x47c35000ff047431 */ /* 0x000fe400000001ff */
[C---:B------:R-:W-:Y:S02]  /*0470*/  IMAD R3, R2.reuse, 0x4, R1 ;  /* 0x0000000402037824 */ /* 0x040fe400078e0201 */
[----:B------:R-:W-:-:S03]  /*0480*/  VIADD R2, R2, 0x8 ;  /* 0x0000000802027836 */ /* 0x000fc60000000000 */
        /* <DEDUP_REMOVED lines=15> */
[----:B------:R0:W-:Y:S02]  /*0580*/  STL [R3+0x58], R0 ;  /* 0x0000580003007387 */ /* 0x0001e40000100800 */
.L_x_3:
[----:B------:R-:W-:Y:S05]  /*0590*/  @!P1 BRA `(.L_x_0) ;  /* 0x0000000000649947 */ /* 0x000fea0003800000 */
[----:B------:R-:W-:Y:S02]  /*05a0*/  ISETP.GE.U32.AND P0, PT, R11, 0x4, PT ;  /* 0x000000040b00780c */ /* 0x000fe40003f06070 */
[----:B------:R-:W-:-:S04]  /*05b0*/  LOP3.LUT R12, R5, 0x3, RZ, 0xc0, !PT ;  /* 0x00000003050c7812 */ /* 0x000fc800078ec0ff */
[----:B------:R-:W-:-:S07]  /*05c0*/  ISETP.NE.AND P1, PT, R12, RZ, PT ;  /* 0x000000ff0c00720c */ /* 0x000fce0003f25270 */
[----:B------:R-:W-:Y:S06]  /*05d0*/  @!P0 BRA `(.L_x_4) ;  /* 0x00000000002c8947 */ /* 0x000fec0003800000 */
[C---:B0-----:R-:W-:Y:S01]  /*05e0*/  IMAD R3, R2.reuse, 0x4, R1 ;  /* 0x0000000402037824 */ /* 0x041fe200078e0201 */
[----:B------:R-:W-:Y:S01]  /*05f0*/  MOV R4, 0x47c35000 ;  /* 0x47c3500000047802 */ /* 0x000fe20000000f00 */
        /* <DEDUP_REMOVED lines=8> */
[----:B------:R1:W-:Y:S02]  /*0680*/  STL [R3+0x48], R0 ;  /* 0x0000480003007387 */ /* 0x0003e40000100800 */
.L_x_4:
[----:B------:R-:W-:Y:S05]  /*0690*/  @!P1 BRA `(.L_x_0) ;  /* 0x0000000000249947 */ /* 0x000fea0003800000 */
[----:B01----:R-:W-:Y:S01]  /*06a0*/  IMAD.MOV.U32 R4, RZ, RZ, 0x47c35000 ;  /* 0x47c35000ff047424 */ /* 0x003fe200078e00ff */
[----:B------:R-:W-:-:S06]  /*06b0*/  UMOV UR4, URZ ;  /* 0x000000ff00047c82 */ /* 0x000fcc0008000000 */
.L_x_5:
[C---:B------:R-:W-:Y:S01]  /*06c0*/  LEA R3, R2.reuse, R1, 0x2 ;  /* 0x0000000102037211 */ /* 0x040fe200078e10ff */
[----:B------:R-:W-:Y:S01]  /*06d0*/  UIADD3 UR4, UPT, UPT, UR4, 0x1, URZ ;  /* 0x0000000104047890 */ /* 0x000fe2000fffe0ff */
[----:B------:R-:W-:-:S03]  /*06e0*/  VIADD R2, R2, 0x1 ;  /* 0x0000000102027836 */ /* 0x000fc60000000000 */
[----:B------:R2:W-:Y:S02]  /*06f0*/  STL [R3], R4 ;  /* 0x0000000403007387 */ /* 0x0005e40000100800 */
[----:B------:R-:W-:Y:S02]  /*0700*/  ISETP.NE.AND P0, PT, R12, UR4, PT ;  /* 0x000000040c007c0c */ /* 0x000fe4000bf05270 */
[----:B------:R2:W-:Y:S11]  /*0710*/  STL [R3+0x3c], R0 ;  /* 0x00003c0003007387 */ /* 0x0005f60000100800 */
[----:B--2---:R-:W-:Y:S05]  /*0720*/  @P0 BRA `(.L_x_5) ;  /* 0xfffffffc00e40947 */ /* 0x004fea000383ffff */
.L_x_0:
[----:B------:R2:W-:Y:S01]  /*0730*/  STL [R1], RZ ;  /* 0x000000ff01007387 */ /* 0x0005e20000100800 */
[----:B------:R-:W-:-:S03]  /*0740*/  ISETP.GE.AND P0, PT, R7, 0x1, PT ;  /* 0x000000010700780c */ /* 0x000fc60003f06270 */
[----:B------:R2:W-:Y:S10]  /*0750*/  STL [R1+0x3c], R0 ;  /* 0x00003c0001007387 */ /* 0x0005f40000100800 */
[----:B--2---:R-:W-:Y:S05]  /*0760*/  @!P0 BRA `(.L_x_6) ;  /* 0x0000000400d88947 */ /* 0x004fea0003800000 */
[C---:B0-----:R-:W-:Y:S01]  /*0770*/  VIADD R11, R5.reuse, 0xffffffff ;  /* 0xffffffff050b7836 */ /* 0x041fe20000000000 */
[----:B------:R-:W-:Y:S01]  /*0780*/  IADD3 R13, PT, PT, R5, -0x2, RZ ;  /* 0xfffffffe050d7810 */ /* 0x000fe20007ffe0ff */
[----:B------:R-:W-:Y:S02]  /*0790*/  IMAD.MOV.U32 R12, RZ, RZ, RZ ;  /* 0x000000ffff0c7224 */ /* 0x000fe400078e00ff */
[----:B------:R-:W-:-:S07]  /*07a0*/  IMAD R14, R11, 0x4, R1 ;  /* 0x000000040b0e7824 */ /* 0x000fce00078e0201 */
.L_x_18:
[----:B01----:R-:W0:Y:S01]  /*07b0*/  LDC.64 R2, c[0x0][0x390] ;  /* 0x0000e400ff027b82 */ /* 0x003e220000000a00 */
[----:B------:R-:W-:-:S04]  /*07c0*/  IMAD R15, R12, 0x3, RZ ;  /* 0x000000030c0f7824 */ /* 0x000fc800078e02ff */
[----:B0-----:R-:W-:-:S05]  /*07d0*/  IMAD.WIDE.U32 R2, R15, 0x4, R2 ;  /* 0x000000040f027825 */ /* 0x001fca00078e0002 */
[----:B------:R-:W2:Y:S04]  /*07e0*/  LDG.E R4, desc[UR6][R2.64+0x4] ;  /* 0x0000040602047981 */ /* 0x000ea8000c1e1900 */
[----:B------:R-:W3:Y:S04]  /*07f0*/  LDG.E R15, desc[UR6][R2.64] ;  /* 0x00000006020f7981 */ /* 0x000ee8000c1e1900 */
[----:B------:R-:W4:Y:S01]  /*0800*/  LDG.E R17, desc[UR6][R2.64+0x8] ;  /* 0x0000080602117981 */ /* 0x000f22000c1e1900 */
[----:B------:R-:W-:Y:S01]  /*0810*/  UMOV UR4, 0x47ae147c ;  /* 0x47ae147c00047882 */ /* 0x000fe20000000000 */
[----:B------:R-:W-:Y:S01]  /*0820*/  UMOV UR5, 0x3f847ae1 ;  /* 0x3f847ae100057882 */ /* 0x000fe20000000000 */
[----:B------:R-:W-:Y:S01]  /*0830*/  BSSY.RECONVERGENT B0, `(.L_x_7) ;  /* 0x0000065000007945 */ /* 0x000fe20003800200 */
[----:B--2--5:R-:W-:Y:S01]  /*0840*/  FADD R4, R9, -R4 ;  /* 0x8000000409047221 */ /* 0x024fe20000000000 */
[----:B---3--:R-:W-:-:S03]  /*0850*/  FADD R15, R8, -R15 ;  /* 0x8000000f080f7221 */ /* 0x008fc60000000000 */
[----:B------:R-:W-:Y:S01]  /*0860*/  FMUL R4, R4, R4 ;  /* 0x0000000404047220 */ /* 0x000fe20000400000 */
[----:B----4-:R-:W-:-:S03]  /*0870*/  FADD R17, R10, -R17 ;  /* 0x800000110a117221 */ /* 0x010fc60000000000 */
[----:B------:R-:W-:-:S04]  /*0880*/  FFMA R4, R15, R15, R4 ;  /* 0x0000000f0f047223 */ /* 0x000fc80000000004 */
[----:B------:R-:W-:-:S04]  /*0890*/  FFMA R16, R17, R17, R4 ;  /* 0x0000001111107223 */ /* 0x000fc80000000004 */
[----:B------:R-:W0:Y:S02]  /*08a0*/  F2F.F64.F32 R18, R16 ;  /* 0x0000001000127310 */ /* 0x000e240000201800 */
[----:B0-----:R-:W-:-:S06]  /*08b0*/  DSETP.GT.AND P0, PT, R18, UR4, PT ;  /* 0x0000000412007e2a */ /* 0x001fcc000bf04000 */
[----:B------:R-:W-:-:S13]  /*08c0*/  ISETP.EQ.OR P0, PT, R12, R0, P0 ;  /* 0x000000000c00720c */ /* 0x000fda0000702670 */
[----:B------:R-:W-:Y:S05]  /*08d0*/  @P0 BRA `(.L_x_8) ;  /* 0x0000000400680947 */ /* 0x000fea0003800000 */
[----:B------:R-:W2:Y:S01]  /*08e0*/  LDL R3, [R14] ;  /* 0x000000000e037983 */ /* 0x000ea20000100800 */
[----:B------:R-:W-:-:S04]  /*08f0*/  ISETP.GE.AND P0, PT, R5, 0x1, PT ;  /* 0x000000010500780c */ /* 0x000fc80003f06270 */
[----:B--2---:R-:W-:-:S13]  /*0900*/  FSETP.GT.OR P0, PT, R16, R3, !P0 ;  /* 0x000000031000720b */ /* 0x004fda0004704400 */
[----:B------:R-:W-:Y:S05]  /*0910*/  @P0 BRA `(.L_x_8) ;  /* 0x0000000400580947 */ /* 0x000fea0003800000 */
[----:B------:R-:W2:Y:S01]  /*0920*/  LDL R3, [R1] ;  /* 0x0000000001037983 */ /* 0x000ea20000100800 */
[----:B------:R-:W-:Y:S01]  /*0930*/  BSSY.RELIABLE B1, `(.L_x_9) ;  /* 0x0000013000017945 */ /* 0x000fe20003800100 */
[----:B------:R-:W-:Y:S01]  /*0940*/  MOV R2, RZ ;  /* 0x000000ff00027202 */ /* 0x000fe20000000f00 */
[----:B------:R-:W-:Y:S01]  /*0950*/  IMAD.MOV.U32 R4, RZ, RZ, RZ ;  /* 0x000000ffff047224 */ /* 0x000fe200078e00ff */
[----:B--2---:R-:W-:Y:S01]  /*0960*/  FSETP.GEU.AND P0, PT, R16, R3, PT ;  /* 0x000000031000720b */ /* 0x004fe20003f0e000 */
[----:B------:R-:W-:-:S12]  /*0970*/  IMAD.MOV.U32 R3, RZ, RZ, R1 ;  /* 0x000000ffff037224 */ /* 0x000fd800078e0001 */
[----:B------:R-:W-:Y:S05]  /*0980*/  @!P0 BRA `(.L_x_10) ;  /* 0x0000000000348947 */ /* 0x000fea0003800000 */
[----:B------:R-:W-:Y:S01]  /*0990*/  BSSY.RELIABLE B2, `(.L_x_11) ;  /* 0x000000b000027945 */ /* 0x000fe20003800100 */
.L_x_12:
[----:B------:R-:W-:-:S04]  /*09a0*/  IADD3 R2, PT, PT, R2, 0x1, RZ ;  /* 0x0000000102027810 */ /* 0x000fc80007ffe0ff */
[----:B------:R-:W-:-:S13]  /*09b0*/  ISETP.NE.AND P0, PT, R2, R5, PT ;  /* 0x000000050200720c */ /* 0x000fda0003f05270 */
[----:B------:R-:W-:Y:S05]  /*09c0*/  @!P0 BREAK.RELIABLE B2 ;  /* 0x0000000000028942 */ /* 0x000fea0003800100 */
[----:B------:R-:W-:Y:S05]  /*09d0*/  @!P0 BREAK.RELIABLE B1 ;  /* 0x0000000000018942 */ /* 0x000fea0003800100 */
[----:B------:R-:W-:Y:S05]  /*09e0*/  @!P0 BRA `(.L_x_8) ;  /* 0x0000000400248947 */ /* 0x000fea0003800000 */
[----:B------:R-:W-:-:S04]  /*09f0*/  IMAD.SHL.U32 R4, R2, 0x4, RZ ;  /* 0x0000000402047824 */ /* 0x000fc800078e00ff */
[----:B------:R-:W-:-:S05]  /*0a00*/  IMAD.IADD R15, R1, 0x1, R4 ;  /* 0x00000001010f7824 */ /* 0x000fca00078e0204 */
[----:B------:R-:W2:Y:S02]  /*0a10*/  LDL R3, [R15] ;  /* 0x000000000f037983 */ /* 0x000ea40000100800 */
[----:B--2---:R-:W-:-:S13]  /*0a20*/  FSETP.GEU.AND P0, PT, R16, R3, PT ;  /* 0x000000031000720b */ /* 0x004fda0003f0e000 */
[----:B------:R-:W-:Y:S05]  /*0a30*/  @P0 BRA `(.L_x_12) ;  /* 0xfffffffc00d80947 */ /* 0x000fea000383ffff */
[----:B------:R-:W-:Y:S05]  /*0a40*/  BSYNC.RELIABLE B2 ;  /* 0x0000000000027941 */ /* 0x000fea0003800100 */
.L_x_11:
[----:B------:R-:W-:-:S07]  /*0a50*/  MOV R3, R15 ;  /* 0x0000000f00037202 */ /* 0x000fce0000000f00 */
.L_x_10:
[----:B------:R-:W-:Y:S05]  /*0a60*/  BSYNC.RELIABLE B1 ;  /* 0x0000000000017941 */ /* 0x000fea0003800100 */
.L_x_9:
[----:B------:R-:W-:Y:S01]  /*0a70*/  ISETP.GT.AND P0, PT, R11, R2, PT ;  /* 0x000000020b00720c */ /* 0x000fe20003f04270 */
[----:B------:R-:W-:-:S12]  /*0a80*/  BSSY.RECONVERGENT B1, `(.L_x_13) ;  /* 0x000003c000017945 */ /* 0x000fd80003800200 */
[----:B------:R-:W-:Y:S05]  /*0a90*/  @!P0 BRA `(.L_x_14) ;  /* 0x0000000000e88947 */ /* 0x000fea0003800000 */
[----:B------:R-:W-:Y:S01]  /*0aa0*/  IMAD.IADD R15, R11, 0x1, -R2 ;  /* 0x000000010b0f7824 */ /* 0x000fe200078e0a02 */
[----:B------:R-:W-:Y:S01]  /*0ab0*/  BSSY.RECONVERGENT B2, `(.L_x_15) ;  /* 0x000001c000027945 */ /* 0x000fe20003800200 */
[----:B------:R-:W-:-:S03]  /*0ac0*/  MOV R18, R5 ;  /* 0x0000000500127202 */ /* 0x000fc60000000f00 */
[----:B------:R-:W-:Y:S01]  /*0ad0*/  LOP3.LUT P0, R21, R15, 0x3, RZ, 0xc0, !PT ;  /* 0x000000030f157812 */ /* 0x000fe2000780c0ff */
[----:B------:R-:W-:-:S12]  /*0ae0*/  IMAD.MOV.U32 R15, RZ, RZ, R11 ;  /* 0x000000ffff0f7224 */ /* 0x000fd800078e000b */
[----:B------:R-:W-:Y:S05]  /*0af0*/  @!P0 BRA `(.L_x_16) ;  /* 0x00000000005c8947 */ /* 0x000fea0003800000 */
[----:B------:R-:W2:Y:S01]  /*0b00*/  LDL R17, [R14+-0x4] ;  /* 0xfffffc000e117983 */ /* 0x000ea20000100800 */
[----:B------:R-:W-:-:S03]  /*0b10*/  IMAD R19, R13, 0x4, R6 ;  /* 0x000000040d137824 */ /* 0x000fc600078e0206 */
[----:B--2---:R0:W-:Y:S04]  /*0b20*/  STL [R14], R17 ;  /* 0x000000110e007387 */ /* 0x0041e80000100800 */
[----:B------:R-:W2:Y:S01]  /*0b30*/  LDL R20, [R19] ;  /* 0x0000000013147983 */ /* 0x000ea20000100800 */
[----:B------:R-:W-:Y:S01]  /*0b40*/  ISETP.NE.AND P0, PT, R21, 0x1, PT ;  /* 0x000000011500780c */ /* 0x000fe20003f05270 */
[----:B------:R-:W-:Y:S01]  /*0b50*/  IMAD.MOV.U32 R15, RZ, RZ, R13 ;  /* 0x000000ffff0f7224 */ /* 0x000fe200078e000d */
[----:B------:R-:W-:Y:S01]  /*0b60*/  MOV R18, R11 ;  /* 0x0000000b00127202 */ /* 0x000fe20000000f00 */
[----:B--2---:R0:W-:Y:S10]  /*0b70*/  STL [R19+0x4], R20 ;  /* 0x0000041413007387 */ /* 0x0041f40000100800 */
[----:B------:R-:W-:Y:S05]  /*0b80*/  @!P0 BRA `(.L_x_16) ;  /* 0x0000000000388947 */ /* 0x000fea0003800000 */
[----:B0-----:R-:W2:Y:S04]  /*0b90*/  LDL R17, [R14+-0x8] ;  /* 0xfffff8000e117983 */ /* 0x001ea80000100800 */
[----:B--2---:R1:W-:Y:S04]  /*0ba0*/  STL [R14+-0x4], R17 ;  /* 0xfffffc110e007387 */ /* 0x0043e80000100800 */
[----:B------:R-:W2:Y:S01]  /*0bb0*/  LDL R20, [R19+-0x4] ;  /* 0xfffffc0013147983 */ /* 0x000ea20000100800 */
[----:B------:R-:W-:Y:S01]  /*0bc0*/  ISETP.NE.AND P0, PT, R21, 0x2, PT ;  /* 0x000000021500780c */ /* 0x000fe20003f05270 */
[----:B------:R-:W-:-:S02]  /*0bd0*/  VIADD R15, R5, 0xfffffffd ;  /* 0xfffffffd050f7836 */ /* 0x000fc40000000000 */
[----:B------:R-:W-:Y:S01]  /*0be0*/  IMAD.MOV.U32 R18, RZ, RZ, R13 ;  /* 0x000000ffff127224 */ /* 0x000fe200078e000d */
[----:B--2---:R1:W-:Y:S09]  /*0bf0*/  STL [R19], R20 ;  /* 0x0000001413007387 */ /* 0x0043f20000100800 */
[----:B------:R-:W-:Y:S05]  /*0c00*/  @!P0 BRA `(.L_x_16) ;  /* 0x0000000000188947 */ /* 0x000fea0003800000 */
[----:B-1----:R-:W2:Y:S04]  /*0c10*/  LDL R17, [R14+-0xc] ;  /* 0xfffff4000e117983 */ /* 0x002ea80000100800 */
[----:B--2---:R2:W-:Y:S04]  /*0c20*/  STL [R14+-0x8], R17 ;  /* 0xfffff8110e007387 */ /* 0x0045e80000100800 */
[----:B------:R-:W3:Y:S01]  /*0c30*/  LDL R20, [R19+-0x8] ;  /* 0xfffff80013147983 */ /* 0x000ee20000100800 */
[----:B------:R-:W-:Y:S01]  /*0c40*/  MOV R18, R15 ;  /* 0x0000000f00127202 */ /* 0x000fe20000000f00 */
[----:B------:R-:W-:-:S02]  /*0c50*/  VIADD R15, R5, 0xfffffffc ;  /* 0xfffffffc050f7836 */ /* 0x000fc40000000000 */
[----:B---3--:R2:W-:Y:S05]  /*0c60*/  STL [R19+-0x4], R20 ;  /* 0xfffffc1413007387 */ /* 0x0085ea0000100800 */
.L_x_16:
[----:B------:R-:W-:Y:S05]  /*0c70*/  BSYNC.RECONVERGENT B2 ;  /* 0x0000000000027941 */ /* 0x000fea0003800200 */
.L_x_15:
[----:B012---:R-:W-:-:S05]  /*0c80*/  IMAD.IADD R17, R13, 0x1, -R2 ;  /* 0x000000010d117824 */ /* 0x007fca00078e0a02 */
[----:B------:R-:W-:-:S13]  /*0c90*/  ISETP.GE.U32.AND P0, PT, R17, 0x3, PT ;  /* 0x000000031100780c */ /* 0x000fda0003f06070 */
[----:B------:R-:W-:Y:S05]  /*0ca0*/  @!P0 BRA `(.L_x_14) ;  /* 0x0000000000648947 */ /* 0x000fea0003800000 */
[----:B------:R-:W-:-:S07]  /*0cb0*/  IADD3 R15, PT, PT, R15, -0x3, RZ ;  /* 0xfffffffd0f0f7810 */ /* 0x000fce0007ffe0ff */
.L_x_17:
[----:B------:R-:W-:-:S05]  /*0cc0*/  IMAD R17, R18, 0x4, R1 ;  /* 0x0000000412117824 */ /* 0x000fca00078e0201 */
[----:B0-----:R-:W2:Y:S01]  /*0cd0*/  LDL R19, [R17+-0x8] ;  /* 0xfffff80011137983 */ /* 0x001ea20000100800 */
[----:B------:R-:W-:-:S05]  /*0ce0*/  VIADD R18, R15, 0x3 ;  /* 0x000000030f127836 */ /* 0x000fca0000000000 */
[----:B------:R-:W-:-:S05]  /*0cf0*/  LEA R20, R18, R1, 0x2 ;  /* 0x0000000112147211 */ /* 0x000fca00078e10ff */
[----:B------:R-:W3:Y:S04]  /*0d00*/  LDL R23, [R20+-0x8] ;  /* 0xfffff80014177983 */ /* 0x000ee80000100800 */
[----:B------:R-:W4:Y:S04]  /*0d10*/  LDL R25, [R20+0x34] ;  /* 0x0000340014197983 */ /* 0x000f280000100800 */
[----:B------:R-:W5:Y:S04]  /*0d20*/  LDL R27, [R20+-0xc] ;  /* 0xfffff400141b7983 */ /* 0x000f680000100800 */
[----:B------:R-:W5:Y:S04]  /*0d30*/  LDL R29, [R20+0x30] ;  /* 0x00003000141d7983 */ /* 0x000f680000100800 */
[----:B------:R-:W5:Y:S04]  /*0d40*/  LDL R22, [R20+-0x10] ;  /* 0xfffff00014167983 */ /* 0x000f680000100800 */
[----:B------:R-:W5:Y:S04]  /*0d50*/  LDL R24, [R20+0x2c] ;  /* 0x00002c0014187983 */ /* 0x000f680000100800 */
[----:B--2---:R0:W-:Y:S04]  /*0d60*/  STL [R20], R19 ;  /* 0x0000001314007387 */ /* 0x0041e80000100800 */
[----:B------:R1:W2:Y:S04]  /*0d70*/  LDL R21, [R17+0x34] ;  /* 0x0000340011157983 */ /* 0x0002a80000100800 */
[----:B---3--:R0:W-:Y:S01]  /*0d80*/  STL [R20+-0x4], R23 ;  /* 0xfffffc1714007387 */ /* 0x0081e20000100800 */
[----:B-1----:R-:W-:-:S03]  /*0d90*/  VIADD R17, R15, 0xffffffff ;  /* 0xffffffff0f117836 */ /* 0x002fc60000000000 */
[----:B----4-:R0:W-:Y:S04]  /*0da0*/  STL [R20+0x38], R25 ;  /* 0x0000381914007387 */ /* 0x0101e80000100800 */
[----:B-----5:R0:W-:Y:S04]  /*0db0*/  STL [R20+-0x8], R27 ;  /* 0xfffff81b14007387 */ /* 0x0201e80000100800 */
[----:B------:R0:W-:Y:S04]  /*0dc0*/  STL [R20+0x34], R29 ;  /* 0x0000341d14007387 */ /* 0x0001e80000100800 */
[----:B------:R0:W-:Y:S04]  /*0dd0*/  STL [R20+-0xc], R22 ;  /* 0xfffff41614007387 */ /* 0x0001e80000100800 */
[----:B------:R0:W-:Y:S01]  /*0de0*/  STL [R20+0x30], R24 ;  /* 0x0000301814007387 */ /* 0x0001e20000100800 */
[----:B------:R-:W-:Y:S01]  /*0df0*/  ISETP.GT.AND P0, PT, R17, R2, PT ;  /* 0x000000021100720c */ /* 0x000fe20003f04270 */
[----:B------:R-:W-:Y:S01]  /*0e00*/  IMAD.MOV.U32 R18, RZ, RZ, R15 ;  /* 0x000000ffff127224 */ /* 0x000fe200078e000f */
[----:B------:R-:W-:Y:S01]  /*0e10*/  IADD3 R15, PT, PT, R15, -0x4, RZ ;  /* 0xfffffffc0f0f7810 */ /* 0x000fe20007ffe0ff */
[----:B--2---:R0:W-:Y:S10]  /*0e20*/  STL [R20+0x3c], R21 ;  /* 0x00003c1514007387 */ /* 0x0041f40000100800 */
[----:B------:R-:W-:Y:S05]  /*0e30*/  @P0 BRA `(.L_x_17) ;  /* 0xfffffffc00a00947 */ /* 0x000fea000383ffff */
.L_x_14:
[----:B------:R-:W-:Y:S05]  /*0e40*/  BSYNC.RECONVERGENT B1 ;  /* 0x0000000000017941 */ /* 0x000fea0003800200 */
.L_x_13:
[----:B------:R-:W-:Y:S01]  /*0e50*/  IMAD.IADD R15, R1, 0x1, R4 ;  /* 0x00000001010f7824 */ /* 0x000fe200078e0204 */
[----:B------:R1:W-:Y:S04]  /*0e60*/  STL [R3], R16 ;  /* 0x0000001003007387 */ /* 0x0003e80000100800 */
[----:B------:R1:W-:Y:S02]  /*0e70*/  STL [R15+0x3c], R12 ;  /* 0x00003c0c0f007387 */ /* 0x0003e40000100800 */
.L_x_8:
[----:B------:R-:W-:Y:S05]  /*0e80*/  BSYNC.RECONVERGENT B0 ;  /* 0x0000000000007941 */ /* 0x000fea0003800200 */
.L_x_7:
[----:B------:R-:W-:Y:S05]  /*0e90*/  WARPSYNC.ALL ;  /* 0x0000000000007948 */ /* 0x000fea0003800000 */
[----:B-1----:R-:W-:-:S05]  /*0ea0*/  VIADD R12, R12, 0x1 ;  /* 0x000000010c0c7836 */ /* 0x002fca0000000000 */
[----:B------:R-:W-:-:S13]  /*0eb0*/  ISETP.NE.AND P0, PT, R12, R7, PT ;  /* 0x000000070c00720c */ /* 0x000fda0003f05270 */
[----:B------:R-:W-:Y:S05]  /*0ec0*/  @P0 BRA `(.L_x_18) ;  /* 0xfffffff800380947 */ /* 0x000fea000383ffff */
.L_x_6:
[----:B------:R-:W-:-:S13]  /*0ed0*/  ISETP.GE.AND P0, PT, R5, 0x1, PT ;  /* 0x000000010500780c */ /* 0x000fda0003f06270 */
[----:B------:R-:W-:Y:S05]  /*0ee0*/  @!P0 EXIT ;  /* 0x000000000000894d */ /* 0x000fea0003800000 */
[C---:B------:R-:W-:Y:S01]  /*0ef0*/  ISETP.GE.U32.AND P1, PT, R5.reuse, 0x10, PT ;  /* 0x000000100500780c */ /* 0x040fe20003f26070 */
[----:B------:R-:W-:Y:S01]  /*0f00*/  HFMA2 R7, -RZ, RZ, 0, 0 ;  /* 0x00000000ff077431 */ /* 0x000fe200000001ff */
[C---:B0-----:R-:W-:Y:S01]  /*0f10*/  LOP3.LUT R22, R5.reuse, 0xf, RZ, 0xc0, !PT ;  /* 0x0000000f05167812 */ /* 0x041fe200078ec0ff */
[----:B-1----:R-:W-:-:S03]  /*0f20*/  IMAD R0, R5, R0, RZ ;  /* 0x0000000005007224 */ /* 0x002fc600078e02ff */
[----:B------:R-:W-:-:S07]  /*0f30*/  ISETP.NE.AND P0, PT, R22, RZ, PT ;  /* 0x000000ff1600720c */ /* 0x000fce0003f05270 */
[----:B------:R-:W-:Y:S06]  /*0f40*/  @!P1 BRA `(.L_x_19) ;  /* 0x0000000000bc9947 */ /* 0x000fec0003800000 */
[----:B------:R-:W0:Y:S01]  /*0f50*/  LDCU.64 UR4, c[0x0][0x380] ;  /* 0x00007000ff0477ac */ /* 0x000e220008000a00 */
[----:B------:R-:W-:Y:S01]  /*0f60*/  LOP3.LUT R7, R5, 0x7ffffff0, RZ, 0xc0, !PT ;  /* 0x7ffffff005077812 */ /* 0x000fe200078ec0ff */
[----:B------:R-:W-:Y:S02]  /*0f70*/  VIADD R20, R1, 0x5c ;  /* 0x0000005c01147836 */ /* 0x000fe40000000000 */
[----:B-----5:R-:W-:Y:S01]  /*0f80*/  IMAD.MOV.U32 R9, RZ, RZ, R0 ;  /* 0x000000ffff097224 */ /* 0x020fe200078e0000 */
[----:B------:R-:W-:Y:S01]  /*0f90*/  IADD3 R4, PT, PT, -R7, RZ, RZ ;  /* 0x000000ff07047210 */ /* 0x000fe20007ffe1ff */
[----:B0-----:R-:W-:-:S04]  /*0fa0*/  UIADD3 UR4, UP0, UPT, UR4, 0x20, URZ ;  /* 0x0000002004047890 */ /* 0x001fc8000ff1e0ff */
[----:B------:R-:W-:-:S12]  /*0fb0*/  UIADD3.X UR5, UPT, UPT, URZ, UR5, URZ, UP0, !UPT ;  /* 0x00000005ff057290 */ /* 0x000fd800087fe4ff */
.L_x_20:
[----:B0-----:R-:W2:Y:S04]  /*0fc0*/  LDL R11, [R20+-0x20] ;  /* 0xffffe000140b7983 */ /* 0x001ea80000100800 */
[----:B------:R-:W3:Y:S04]  /*0fd0*/  LDL R13, [R20+-0x1c] ;  /* 0xffffe400140d7983 */ /* 0x000ee80000100800 */
[----:B------:R-:W4:Y:S04]  /*0fe0*/  LDL R15, [R20+-0x18] ;  /* 0xffffe800140f7983 */ /* 0x000f280000100800 */
[----:B------:R-:W5:Y:S04]  /*0ff0*/  LDL R17, [R20+-0x14] ;  /* 0xffffec0014117983 */ /* 0x000f680000100800 */
[----:B------:R-:W5:Y:S04]  /*1000*/  LDL R19, [R20+-0x10] ;  /* 0xfffff00014137983 */ /* 0x000f680000100800 */
[----:B------:R-:W5:Y:S04]  /*1010*/  LDL R21, [R20+-0xc] ;  /* 0xfffff40014157983 */ /* 0x000f680000100800 */
[----:B------:R-:W5:Y:S04]  /*1020*/  LDL R23, [R20+-0x8] ;  /* 0xfffff80014177983 */ /* 0x000f680000100800 */
[----:B------:R-:W5:Y:S04]  /*1030*/  LDL R25, [R20+-0x4] ;  /* 0xfffffc0014197983 */ /* 0x000f680000100800 */
[----:B------:R-:W5:Y:S04]  /*1040*/  LDL R27, [R20] ;  /* 0x00000000141b7983 */ /* 0x000f680000100800 */
[----:B------:R-:W5:Y:S04]  /*1050*/  LDL R29, [R20+0x4] ;  /* 0x00000400141d7983 */ /* 0x000f680000100800 */
[----:B------:R-:W5:Y:S04]  /*1060*/  LDL R8, [R20+0x8] ;  /* 0x0000080014087983 */ /* 0x000f680000100800 */
[----:B------:R-:W5:Y:S04]  /*1070*/  LDL R10, [R20+0xc] ;  /* 0x00000c00140a7983 */ /* 0x000f680000100800 */
[----:B------:R-:W5:Y:S04]  /*1080*/  LDL R12, [R20+0x10] ;  /* 0x00001000140c7983 */ /* 0x000f680000100800 */
[----:B------:R-:W5:Y:S04]  /*1090*/  LDL R14, [R20+0x14] ;  /* 0x00001400140e7983 */ /* 0x000f680000100800 */
[----:B------:R-:W5:Y:S04]  /*10a0*/  LDL R16, [R20+0x18] ;  /* 0x0000180014107983 */ /* 0x000f680000100800 */
[----:B------:R0:W5:Y:S01]  /*10b0*/  LDL R18, [R20+0x1c] ;  /* 0x00001c0014127983 */ /* 0x0001620000100800 */
[----:B------:R-:W-:Y:S01]  /*10c0*/  IMAD.U32 R2, RZ, RZ, UR4 ;  /* 0x00000004ff027e24 */ /* 0x000fe2000f8e00ff */
[----:B------:R-:W-:Y:S01]  /*10d0*/  IADD3 R4, PT, PT, R4, 0x10, RZ ;  /* 0x0000001004047810 */ /* 0x000fe20007ffe0ff */
[----:B------:R-:W-:-:S03]  /*10e0*/  IMAD.U32 R3, RZ, RZ, UR5 ;  /* 0x00000005ff037e24 */ /* 0x000fc6000f8e00ff */
[----:B------:R-:W-:Y:S01]  /*10f0*/  ISETP.NE.AND P1, PT, R4, RZ, PT ;  /* 0x000000ff0400720c */ /* 0x000fe20003f25270 */
[----:B------:R-:W-:-:S04]  /*1100*/  IMAD.WIDE R2, R9, 0x4, R2 ;  /* 0x0000000409027825 */ /* 0x000fc800078e0202 */
[----:B0-----:R-:W-:Y:S02]  /*1110*/  VIADD R20, R20, 0x40 ;  /* 0x0000004014147836 */ /* 0x001fe40000000000 */
[----:B------:R-:W-:Y:S01]  /*1120*/  VIADD R9, R9, 0x10 ;  /* 0x0000001009097836 */ /* 0x000fe20000000000 */
[----:B--2---:R0:W-:Y:S04]  /*1130*/  STG.E desc[UR6][R2.64+-0x20], R11 ;  /* 0xffffe00b02007986 */ /* 0x0041e8000c101906 */
[----:B---3--:R0:W-:Y:S04]  /*1140*/  STG.E desc[UR6][R2.64+-0x1c], R13 ;  /* 0xffffe40d02007986 */ /* 0x0081e8000c101906 */
[----:B----4-:R0:W-:Y:S04]  /*1150*/  STG.E desc[UR6][R2.64+-0x18], R15 ;  /* 0xffffe80f02007986 */ /* 0x0101e8000c101906 */
[----:B-----5:R0:W-:Y:S04]  /*1160*/  STG.E desc[UR6][R2.64+-0x14], R17 ;  /* 0xffffec1102007986 */ /* 0x0201e8000c101906 */
[----:B------:R0:W-:Y:S04]  /*1170*/  STG.E desc[UR6][R2.64+-0x10], R19 ;  /* 0xfffff01302007986 */ /* 0x0001e8000c101906 */
        /* <DEDUP_REMOVED lines=10> */
[----:B------:R0:W-:Y:S01]  /*1220*/  STG.E desc[UR6][R2.64+0x1c], R18 ;  /* 0x00001c1202007986 */ /* 0x0001e2000c101906 */
[----:B------:R-:W-:Y:S05]  /*1230*/  @P1 BRA `(.L_x_20) ;  /* 0xfffffffc00601947 */ /* 0x000fea000383ffff */
.L_x_19:
[----:B------:R-:W-:Y:S05]  /*1240*/  @!P0 EXIT ;  /* 0x000000000000894d */ /* 0x000fea0003800000 */
[----:B------:R-:W-:Y:S02]  /*1250*/  ISETP.GE.U32.AND P0, PT, R22, 0x8, PT ;  /* 0x000000081600780c */ /* 0x000fe40003f06070 */
[----:B0----5:R-:W-:-:S04]  /*1260*/  LOP3.LUT R10, R5, 0x7, RZ, 0xc0, !PT ;  /* 0x00000007050a7812 */ /* 0x021fc800078ec0ff */
[----:B------:R-:W-:-:S07]  /*1270*/  ISETP.NE.AND P1, PT, R10, RZ, PT ;  /* 0x000000ff0a00720c */ /* 0x000fce0003f25270 */
[----:B------:R-:W-:Y:S06]  /*1280*/  @!P0 BRA `(.L_x_21) ;  /* 0x0000000000548947 */ /* 0x000fec0003800000 */
[----:B------:R-:W-:Y:S01]  /*1290*/  LEA R4, R7, R6, 0x2 ;  /* 0x0000000607047211 */ /* 0x000fe200078e10ff */
[----:B------:R-:W0:Y:S04]  /*12a0*/  LDC.64 R2, c[0x0][0x380] ;  /* 0x0000e000ff027b82 */ /* 0x000e280000000a00 */
[----:B------:R-:W2:Y:S04]  /*12b0*/  LDL R9, [R4] ;  /* 0x0000000004097983 */ /* 0x000ea80000100800 */
[----:B------:R-:W3:Y:S04]  /*12c0*/  LDL R13, [R4+0x4] ;  /* 0x00000400040d7983 */ /* 0x000ee80000100800 */
[----:B------:R-:W4:Y:S04]  /*12d0*/  LDL R15, [R4+0x8] ;  /* 0x00000800040f7983 */ /* 0x000f280000100800 */
[----:B------:R-:W5:Y:S04]  /*12e0*/  LDL R17, [R4+0xc] ;  /* 0x00000c0004117983 */ /* 0x000f680000100800 */
[----:B------:R-:W5:Y:S04]  /*12f0*/  LDL R19, [R4+0x10] ;  /* 0x0000100004137983 */ /* 0x000f680000100800 */
[----:B------:R-:W5:Y:S04]  /*1300*/  LDL R21, [R4+0x14] ;  /* 0x0000140004157983 */ /* 0x000f680000100800 */
[----:B------:R-:W5:Y:S04]  /*1310*/  LDL R23, [R4+0x18] ;  /* 0x0000180004177983 */ /* 0x000f680000100800 */
[----:B------:R-:W5:Y:S01]  /*1320*/  LDL R25, [R4+0x1c] ;  /* 0x00001c0004197983 */ /* 0x000f620000100800 */
[----:B------:R-:W-:-:S02]  /*1330*/  IMAD.IADD R11, R0, 0x1, R7 ;  /* 0x00000001000b7824 */ /* 0x000fc400078e0207 */
[----:B------:R-:W-:Y:S02]  /*1340*/  VIADD R7, R7, 0x8 ;  /* 0x0000000807077836 */ /* 0x000fe40000000000 */
[----:B0-----:R-:W-:-:S05]  /*1350*/  IMAD.WIDE R2, R11, 0x4, R2 ;  /* 0x000000040b027825 */ /* 0x001fca00078e0202 */
[----:B--2---:R0:W-:Y:S04]  /*1360*/  STG.E desc[UR6][R2.64], R9 ;  /* 0x0000000902007986 */ /* 0x0041e8000c101906 */
[----:B---3--:R0:W-:Y:S04]  /*1370*/  STG.E desc[UR6][R2.64+0x4], R13 ;  /* 0x0000040d02007986 */ /* 0x0081e8000c101906 */
[----:B----4-:R0:W-:Y:S04]  /*1380*/  STG.E desc[UR6][R2.64+0x8], R15 ;  /* 0x0000080f02007986 */ /* 0x0101e8000c101906 */
[----:B-----5:R0:W-:Y:S04]  /*1390*/  STG.E desc[UR6][R2.64+0xc], R17 ;  /* 0x00000c1102007986 */ /* 0x0201e8000c101906 */
[----:B------:R0:W-:Y:S04]  /*13a0*/  STG.E desc[UR6][R2.64+0x10], R19 ;  /* 0x0000101302007986 */ /* 0x0001e8000c101906 */
[----:B------:R0:W-:Y:S04]  /*13b0*/  STG.E desc[UR6][R2.64+0x14], R21 ;  /* 0x0000141502007986 */ /* 0x0001e8000c101906 */
[----:B------:R0:W-:Y:S04]  /*13c0*/  STG.E desc[UR6][R2.64+0x18], R23 ;  /* 0x0000181702007986 */ /* 0x0001e8000c101906 */
[----:B------:R0:W-:Y:S02]  /*13d0*/  STG.E desc[UR6][R2.64+0x1c], R25 ;  /* 0x00001c1902007986 */ /* 0x0001e4000c101906 */
.L_x_21:
[----:B------:R-:W-:Y:S05]  /*13e0*/  @!P1 EXIT ;  /* 0x000000000000994d */ /* 0x000fea0003800000 */
[----:B------:R-:W-:Y:S02]  /*13f0*/  ISETP.GE.U32.AND P0, PT, R10, 0x4, PT ;  /* 0x000000040a00780c */ /* 0x000fe40003f06070 */
[----:B------:R-:W-:-:S04]  /*1400*/  LOP3.LUT R8, R5, 0x3, RZ, 0xc0, !PT ;  /* 0x0000000305087812 */ /* 0x000fc800078ec0ff */
[----:B------:R-:W-:-:S07]  /*1410*/  ISETP.NE.AND P1, PT, R8, RZ, PT ;  /* 0x000000ff0800720c */ /* 0x000fce0003f25270 */
[----:B------:R-:W-:Y:S06]  /*1420*/  @!P0 BRA `(.L_x_22) ;  /* 0x0000000000348947 */ /* 0x000fec0003800000 */
[----:B------:R-:W-:Y:S01]  /*1430*/  LEA R4, R7, R6, 0x2 ;  /* 0x0000000607047211 */ /* 0x000fe200078e10ff */
[----:B0-----:R-:W0:Y:S04]  /*1440*/  LDC.64 R2, c[0x0][0x380] ;  /* 0x0000e000ff027b82 */ /* 0x001e280000000a00 */
[----:B------:R-:W2:Y:S04]  /*1450*/  LDL R5, [R4] ;  /* 0x0000000004057983 */ /* 0x000ea80000100800 */
[----:B------:R-:W3:Y:S04]  /*1460*/  LDL R11, [R4+0x4] ;  /* 0x00000400040b7983 */ /* 0x000ee80000100800 */
[----:B------:R-:W4:Y:S04]  /*1470*/  LDL R13, [R4+0x8] ;  /* 0x00000800040d7983 */ /* 0x000f280000100800 */
[----:B------:R-:W5:Y:S01]  /*1480*/  LDL R15, [R4+0xc] ;  /* 0x00000c00040f7983 */ /* 0x000f620000100800 */
[----:B------:R-:W-:-:S02]  /*1490*/  IMAD.IADD R9, R0, 0x1, R7 ;  /* 0x0000000100097824 */ /* 0x000fc400078e0207 */
[----:B------:R-:W-:Y:S02]  /*14a0*/  VIADD R7, R7, 0x4 ;  /* 0x0000000407077836 */ /* 0x000fe40000000000 */
[----:B0-----:R-:W-:-:S05]  /*14b0*/  IMAD.WIDE R2, R9, 0x4, R2 ;  /* 0x0000000409027825 */ /* 0x001fca00078e0202 */
[----:B--2---:R1:W-:Y:S04]  /*14c0*/  STG.E desc[UR6][R2.64], R5 ;  /* 0x0000000502007986 */ /* 0x0043e8000c101906 */
[----:B---3--:R1:W-:Y:S04]  /*14d0*/  STG.E desc[UR6][R2.64+0x4], R11 ;  /* 0x0000040b02007986 */ /* 0x0083e8000c101906 */
[----:B----4-:R1:W-:Y:S04]  /*14e0*/  STG.E desc[UR6][R2.64+0x8], R13 ;  /* 0x0000080d02007986 */ /* 0x0103e8000c101906 */
[----:B-----5:R1:W-:Y:S02]  /*14f0*/  STG.E desc[UR6][R2.64+0xc], R15 ;  /* 0x00000c0f02007986 */ /* 0x0203e4000c101906 */
.L_x_22:
[----:B------:R-:W-:Y:S05]  /*1500*/  @!P1 EXIT ;  /* 0x000000000000994d */ /* 0x000fea0003800000 */
[----:B-1----:R-:W1:Y:S01]  /*1510*/  LDC.64 R4, c[0x0][0x380] ;  /* 0x0000e000ff047b82 */ /* 0x002e620000000a00 */
[----:B0-----:R-:W-:Y:S01]  /*1520*/  IADD3 R9, PT, PT, R0, R7, RZ ;  /* 0x0000000700097210 */ /* 0x001fe20007ffe0ff */
[----:B------:R-:W-:Y:S02]  /*1530*/  IMAD R6, R7, 0x4, R6 ;  /* 0x0000000407067824 */ /* 0x000fe400078e0206 */
[----:B------:R-:W-:-:S07]  /*1540*/  IMAD.MOV R0, RZ, RZ, -R8 ;  /* 0x000000ffff007224 */ /* 0x000fce00078e0a08 */
.L_x_23:
[----:B0-----:R0:W2:Y:S01]  /*1550*/  LDL R7, [R6] ;  /* 0x0000000006077983 */ /* 0x0010a20000100800 */
[----:B-1----:R-:W-:Y:S01]  /*1560*/  IMAD.WIDE R2, R9, 0x4, R4 ;  /* 0x0000000409027825 */ /* 0x002fe200078e0204 */
[----:B------:R-:W-:-:S03]  /*1570*/  IADD3 R0, PT, PT, R0, 0x1, RZ ;  /* 0x0000000100007810 */ /* 0x000fc60007ffe0ff */
[----:B------:R-:W-:Y:S01]  /*1580*/  VIADD R9, R9, 0x1 ;  /* 0x0000000109097836 */ /* 0x000fe20000000000 */
[----:B------:R-:W-:Y:S02]  /*1590*/  ISETP.NE.AND P0, PT, R0, RZ, PT ;  /* 0x000000ff0000720c */ /* 0x000fe40003f05270 */
[----:B0-----:R-:W-:Y:S01]  /*15a0*/  IADD3 R6, PT, PT, R6, 0x4, RZ ;  /* 0x0000000406067810 */ /* 0x001fe20007ffe0ff */
[----:B--2---:R0:W-:Y:S10]  /*15b0*/  STG.E desc[UR6][R2.64], R7 ;  /* 0x0000000702007986 */ /* 0x0041f4000c101906 */
[----:B------:R-:W-:Y:S05]  /*15c0*/  @P0 BRA `(.L_x_23) ;  /* 0xfffffffc00e00947 */ /* 0x000fea000383ffff */
[----:B------:R-:W-:Y:S05]  /*15d0*/  EXIT ;  /* 0x000000000000794d */ /* 0x000fea0003800000 */
.L_x_24:
[----:B------:R-:W-:-:S00]  /*15e0*/  BRA `(.L_x_24) ;  /* 0xfffffffc00fc7947 */ /* 0x000fc0000383ffff */
[----:B------:R-:W-:-:S00]  /*15f0*/  NOP ;  /* 0x0000000000007918 */ /* 0x000fc00000000000 */
        /* <DEDUP_REMOVED lines=8> */
.L_x_25:


//--------------------- .nv.shared.reserved.0     --------------------------
	.section	.nv.shared.reserved.0,"aw",@nobits
	.weak		__nv_reservedSMEM_offset_0_alias
	.size		__nv_reservedSMEM_offset_0_alias, 0, 64
	.other		__nv_reservedSMEM_offset_0_alias,@"STO_CUDA_RESERVED_SHARED STV_DEFAULT"
__nv_reservedSMEM_offset_0_alias:
	.zero		0
	.zero		64


//--------------------- .nv.constant0._Z13SelfKNNSearchPiPKiPKf --------------------------
	.section	.nv.constant0._Z13SelfKNNSearchPiPKiPKf,"a",@progbits
	.sectionflags	@""
	.align	4
.nv.constant0._Z13SelfKNNSearchPiPKiPKf:
	.zero		920


//--------------------- SYMBOLS --------------------------

	.type		.nv.reservedSmem.offset0,@object
	.size		.nv.reservedSmem.offset0,0x4
